//
// Generated by NVIDIA NVVM Compiler
//
// Compiler Build ID: CL-36424714
// Cuda compilation tools, release 13.0, V13.0.88
// Based on NVVM 20.0.0
//

.version 9.0
.target sm_100
.address_size 64

	// .globl	_Z10histKernelPclPj
// _ZZ10histKernelPclPjE4temp has been demoted
// _ZZ10histKernelPclPjE8blockSum has been demoted

.visible .entry _Z10histKernelPclPj(
	.param .u64 .ptr .align 1 _Z10histKernelPclPj_param_0,
	.param .u64 _Z10histKernelPclPj_param_1,
	.param .u64 .ptr .align 1 _Z10histKernelPclPj_param_2
)
{
	.reg .pred 	%p<3>;
	.reg .b16 	%rs<2>;
	.reg .b32 	%r<153>;
	.reg .b64 	%rd<13>;
	// demoted variable
	.shared .align 4 .b8 _ZZ10histKernelPclPjE4temp[16384];
	// demoted variable
	.shared .align 4 .b8 _ZZ10histKernelPclPjE8blockSum[256];
	ld.param.u64 	%rd5, [_Z10histKernelPclPj_param_0];
	ld.param.u64 	%rd6, [_Z10histKernelPclPj_param_1];
	ld.param.u64 	%rd7, [_Z10histKernelPclPj_param_2];
	mov.u32 	%r1, %tid.x;
	shl.b32 	%r8, %r1, 2;
	mov.u32 	%r9, _ZZ10histKernelPclPjE4temp;
	add.s32 	%r2, %r9, %r8;
	mov.b32 	%r10, 0;
	st.shared.u32 	[%r2], %r10;
	st.shared.u32 	[%r2+256], %r10;
	st.shared.u32 	[%r2+512], %r10;
	st.shared.u32 	[%r2+768], %r10;
	st.shared.u32 	[%r2+1024], %r10;
	st.shared.u32 	[%r2+1280], %r10;
	st.shared.u32 	[%r2+1536], %r10;
	st.shared.u32 	[%r2+1792], %r10;
	st.shared.u32 	[%r2+2048], %r10;
	st.shared.u32 	[%r2+2304], %r10;
	st.shared.u32 	[%r2+2560], %r10;
	st.shared.u32 	[%r2+2816], %r10;
	st.shared.u32 	[%r2+3072], %r10;
	st.shared.u32 	[%r2+3328], %r10;
	st.shared.u32 	[%r2+3584], %r10;
	st.shared.u32 	[%r2+3840], %r10;
	st.shared.u32 	[%r2+4096], %r10;
	st.shared.u32 	[%r2+4352], %r10;
	st.shared.u32 	[%r2+4608], %r10;
	st.shared.u32 	[%r2+4864], %r10;
	st.shared.u32 	[%r2+5120], %r10;
	st.shared.u32 	[%r2+5376], %r10;
	st.shared.u32 	[%r2+5632], %r10;
	st.shared.u32 	[%r2+5888], %r10;
	st.shared.u32 	[%r2+6144], %r10;
	st.shared.u32 	[%r2+6400], %r10;
	st.shared.u32 	[%r2+6656], %r10;
	st.shared.u32 	[%r2+6912], %r10;
	st.shared.u32 	[%r2+7168], %r10;
	st.shared.u32 	[%r2+7424], %r10;
	st.shared.u32 	[%r2+7680], %r10;
	st.shared.u32 	[%r2+7936], %r10;
	st.shared.u32 	[%r2+8192], %r10;
	st.shared.u32 	[%r2+8448], %r10;
	st.shared.u32 	[%r2+8704], %r10;
	st.shared.u32 	[%r2+8960], %r10;
	st.shared.u32 	[%r2+9216], %r10;
	st.shared.u32 	[%r2+9472], %r10;
	st.shared.u32 	[%r2+9728], %r10;
	st.shared.u32 	[%r2+9984], %r10;
	st.shared.u32 	[%r2+10240], %r10;
	st.shared.u32 	[%r2+10496], %r10;
	st.shared.u32 	[%r2+10752], %r10;
	st.shared.u32 	[%r2+11008], %r10;
	st.shared.u32 	[%r2+11264], %r10;
	st.shared.u32 	[%r2+11520], %r10;
	st.shared.u32 	[%r2+11776], %r10;
	st.shared.u32 	[%r2+12032], %r10;
	st.shared.u32 	[%r2+12288], %r10;
	st.shared.u32 	[%r2+12544], %r10;
	st.shared.u32 	[%r2+12800], %r10;
	st.shared.u32 	[%r2+13056], %r10;
	st.shared.u32 	[%r2+13312], %r10;
	st.shared.u32 	[%r2+13568], %r10;
	st.shared.u32 	[%r2+13824], %r10;
	st.shared.u32 	[%r2+14080], %r10;
	st.shared.u32 	[%r2+14336], %r10;
	st.shared.u32 	[%r2+14592], %r10;
	st.shared.u32 	[%r2+14848], %r10;
	st.shared.u32 	[%r2+15104], %r10;
	st.shared.u32 	[%r2+15360], %r10;
	st.shared.u32 	[%r2+15616], %r10;
	st.shared.u32 	[%r2+15872], %r10;
	st.shared.u32 	[%r2+16128], %r10;
	bar.sync 	0;
	mov.u32 	%r11, %ctaid.x;
	mov.u32 	%r3, %ntid.x;
	mad.lo.s32 	%r152, %r11, %r3, %r1;
	cvt.s64.s32 	%rd12, %r152;
	setp.le.s64 	%p1, %rd6, %rd12;
	@%p1 bra 	$L__BB0_3;
	mov.u32 	%r12, %nctaid.x;
	mul.lo.s32 	%r5, %r3, %r12;
	cvta.to.global.u64 	%rd2, %rd5;
$L__BB0_2:
	add.s64 	%rd8, %rd2, %rd12;
	ld.global.s8 	%rs1, [%rd8];
	mul.wide.s16 	%r13, %rs1, 256;
	add.s32 	%r14, %r2, %r13;
	ld.shared.u32 	%r15, [%r14];
	add.s32 	%r16, %r15, 1;
	st.shared.u32 	[%r14], %r16;
	add.s32 	%r152, %r152, %r5;
	cvt.s64.s32 	%rd12, %r152;
	setp.gt.s64 	%p2, %rd6, %rd12;
	@%p2 bra 	$L__BB0_2;
$L__BB0_3:
	bar.sync 	0;
	mad.lo.s32 	%r17, %r1, 252, %r2;
	mov.u32 	%r19, _ZZ10histKernelPclPjE8blockSum;
	add.s32 	%r20, %r19, %r8;
	ld.shared.u32 	%r21, [%r20];
	ld.shared.u32 	%r22, [%r17];
	add.s32 	%r23, %r21, %r22;
	ld.shared.u32 	%r24, [%r17+4];
	add.s32 	%r25, %r23, %r24;
	ld.shared.u32 	%r26, [%r17+8];
	add.s32 	%r27, %r25, %r26;
	ld.shared.u32 	%r28, [%r17+12];
	add.s32 	%r29, %r27, %r28;
	ld.shared.u32 	%r30, [%r17+16];
	add.s32 	%r31, %r29, %r30;
	ld.shared.u32 	%r32, [%r17+20];
	add.s32 	%r33, %r31, %r32;
	ld.shared.u32 	%r34, [%r17+24];
	add.s32 	%r35, %r33, %r34;
	ld.shared.u32 	%r36, [%r17+28];
	add.s32 	%r37, %r35, %r36;
	ld.shared.u32 	%r38, [%r17+32];
	add.s32 	%r39, %r37, %r38;
	ld.shared.u32 	%r40, [%r17+36];
	add.s32 	%r41, %r39, %r40;
	ld.shared.u32 	%r42, [%r17+40];
	add.s32 	%r43, %r41, %r42;
	ld.shared.u32 	%r44, [%r17+44];
	add.s32 	%r45, %r43, %r44;
	ld.shared.u32 	%r46, [%r17+48];
	add.s32 	%r47, %r45, %r46;
	ld.shared.u32 	%r48, [%r17+52];
	add.s32 	%r49, %r47, %r48;
	ld.shared.u32 	%r50, [%r17+56];
	add.s32 	%r51, %r49, %r50;
	ld.shared.u32 	%r52, [%r17+60];
	add.s32 	%r53, %r51, %r52;
	ld.shared.u32 	%r54, [%r17+64];
	add.s32 	%r55, %r53, %r54;
	ld.shared.u32 	%r56, [%r17+68];
	add.s32 	%r57, %r55, %r56;
	ld.shared.u32 	%r58, [%r17+72];
	add.s32 	%r59, %r57, %r58;
	ld.shared.u32 	%r60, [%r17+76];
	add.s32 	%r61, %r59, %r60;
	ld.shared.u32 	%r62, [%r17+80];
	add.s32 	%r63, %r61, %r62;
	ld.shared.u32 	%r64, [%r17+84];
	add.s32 	%r65, %r63, %r64;
	ld.shared.u32 	%r66, [%r17+88];
	add.s32 	%r67, %r65, %r66;
	ld.shared.u32 	%r68, [%r17+92];
	add.s32 	%r69, %r67, %r68;
	ld.shared.u32 	%r70, [%r17+96];
	add.s32 	%r71, %r69, %r70;
	ld.shared.u32 	%r72, [%r17+100];
	add.s32 	%r73, %r71, %r72;
	ld.shared.u32 	%r74, [%r17+104];
	add.s32 	%r75, %r73, %r74;
	ld.shared.u32 	%r76, [%r17+108];
	add.s32 	%r77, %r75, %r76;
	ld.shared.u32 	%r78, [%r17+112];
	add.s32 	%r79, %r77, %r78;
	ld.shared.u32 	%r80, [%r17+116];
	add.s32 	%r81, %r79, %r80;
	ld.shared.u32 	%r82, [%r17+120];
	add.s32 	%r83, %r81, %r82;
	ld.shared.u32 	%r84, [%r17+124];
	add.s32 	%r85, %r83, %r84;
	ld.shared.u32 	%r86, [%r17+128];
	add.s32 	%r87, %r85, %r86;
	ld.shared.u32 	%r88, [%r17+132];
	add.s32 	%r89, %r87, %r88;
	ld.shared.u32 	%r90, [%r17+136];
	add.s32 	%r91, %r89, %r90;
	ld.shared.u32 	%r92, [%r17+140];
	add.s32 	%r93, %r91, %r92;
	ld.shared.u32 	%r94, [%r17+144];
	add.s32 	%r95, %r93, %r94;
	ld.shared.u32 	%r96, [%r17+148];
	add.s32 	%r97, %r95, %r96;
	ld.shared.u32 	%r98, [%r17+152];
	add.s32 	%r99, %r97, %r98;
	ld.shared.u32 	%r100, [%r17+156];
	add.s32 	%r101, %r99, %r100;
	ld.shared.u32 	%r102, [%r17+160];
	add.s32 	%r103, %r101, %r102;
	ld.shared.u32 	%r104, [%r17+164];
	add.s32 	%r105, %r103, %r104;
	ld.shared.u32 	%r106, [%r17+168];
	add.s32 	%r107, %r105, %r106;
	ld.shared.u32 	%r108, [%r17+172];
	add.s32 	%r109, %r107, %r108;
	ld.shared.u32 	%r110, [%r17+176];
	add.s32 	%r111, %r109, %r110;
	ld.shared.u32 	%r112, [%r17+180];
	add.s32 	%r113, %r111, %r112;
	ld.shared.u32 	%r114, [%r17+184];
	add.s32 	%r115, %r113, %r114;
	ld.shared.u32 	%r116, [%r17+188];
	add.s32 	%r117, %r115, %r116;
	ld.shared.u32 	%r118, [%r17+192];
	add.s32 	%r119, %r117, %r118;
	ld.shared.u32 	%r120, [%r17+196];
	add.s32 	%r121, %r119, %r120;
	ld.shared.u32 	%r122, [%r17+200];
	add.s32 	%r123, %r121, %r122;
	ld.shared.u32 	%r124, [%r17+204];
	add.s32 	%r125, %r123, %r124;
	ld.shared.u32 	%r126, [%r17+208];
	add.s32 	%r127, %r125, %r126;
	ld.shared.u32 	%r128, [%r17+212];
	add.s32 	%r129, %r127, %r128;
	ld.shared.u32 	%r130, [%r17+216];
	add.s32 	%r131, %r129, %r130;
	ld.shared.u32 	%r132, [%r17+220];
	add.s32 	%r133, %r131, %r132;
	ld.shared.u32 	%r134, [%r17+224];
	add.s32 	%r135, %r133, %r134;
	ld.shared.u32 	%r136, [%r17+228];
	add.s32 	%r137, %r135, %r136;
	ld.shared.u32 	%r138, [%r17+232];
	add.s32 	%r139, %r137, %r138;
	ld.shared.u32 	%r140, [%r17+236];
	add.s32 	%r141, %r139, %r140;
	ld.shared.u32 	%r142, [%r17+240];
	add.s32 	%r143, %r141, %r142;
	ld.shared.u32 	%r144, [%r17+244];
	add.s32 	%r145, %r143, %r144;
	ld.shared.u32 	%r146, [%r17+248];
	add.s32 	%r147, %r145, %r146;
	ld.shared.u32 	%r148, [%r17+252];
	add.s32 	%r149, %r147, %r148;
	st.shared.u32 	[%r20], %r149;
	cvta.to.global.u64 	%rd9, %rd7;
	bar.sync 	0;
	mul.wide.u32 	%rd10, %r1, 4;
	add.s64 	%rd11, %rd9, %rd10;
	ld.shared.u32 	%r150, [%r20];
	atom.global.add.u32 	%r151, [%rd11], %r150;
	ret;

}


// ===== COMPILED SASS (sm_100) =====

	.target	sm_100

	.elftype	@"ET_EXEC"


//--------------------- .note.nv.tkinfo           --------------------------
	.section	.note.nv.tkinfo,"",@"SHT_NOTE"
	.sectionflags	@"SHF_NOTE_NV_TKINFO"
	.tkinfo
        /*0018*/ 	.word	0x00000002
        /*0030*/ 	.string	""
        /*0030*/ 	.string	"ptxas"
        /*0030*/ 	.string	"Cuda compilation tools, release 13.0, V13.0.88"
        /*0030*/ 	.string	"Build cuda_13.0.r13.0/compiler.36424714_0"
        /*0030*/ 	.string	"-arch sm_100 -m 64 "



//--------------------- .note.nv.cuinfo           --------------------------
	.section	.note.nv.cuinfo,"",@"SHT_NOTE"
	.sectionflags	@"SHF_NOTE_NV_CUINFO"
        /*0018*/ 	.short	0x0002
        /*001a*/ 	.short	0x0064
        /*001c*/ 	.short	0x0082
	.zero		2


//--------------------- .nv.info                  --------------------------
	.section	.nv.info,"",@"SHT_CUDA_INFO"
	.align	4


	//----- nvinfo : EIATTR_REGCOUNT
	.align		4
        /*0000*/ 	.byte	0x04, 0x2f
        /*0002*/ 	.short	(.L_1 - .L_0)
	.align		4
.L_0:
        /*0004*/ 	.word	index@(_Z10histKernelPclPj)
        /*0008*/ 	.word	0x0000001c


	//----- nvinfo : EIATTR_FRAME_SIZE
	.align		4
.L_1:
        /*000c*/ 	.byte	0x04, 0x11
        /*000e*/ 	.short	(.L_3 - .L_2)
	.align		4
.L_2:
        /*0010*/ 	.word	index@(_Z10histKernelPclPj)
        /*0014*/ 	.word	0x00000000


	//----- nvinfo : EIATTR_MIN_STACK_SIZE
	.align		4
.L_3:
        /*0018*/ 	.byte	0x04, 0x12
        /*001a*/ 	.short	(.L_5 - .L_4)
	.align		4
.L_4:
        /*001c*/ 	.word	index@(_Z10histKernelPclPj)
        /*0020*/ 	.word	0x00000000
.L_5:


//--------------------- .nv.compat                --------------------------
	.section	.nv.compat,"",@"SHT_CUDA_COMPAT_INFO"
	.align	4
        /*0000*/ 	.byte	0x02, 0x09, 0x00, 0x00, 0x02, 0x02, 0x01, 0x00, 0x02, 0x05, 0x05, 0x00, 0x03, 0x07, 0x01, 0x01
        /*0010*/ 	.byte	0x02, 0x03, 0x00, 0x00, 0x02, 0x06, 0x01, 0x00, 0x04, 0x0b, 0x08, 0x00, 0x09, 0x00, 0x00, 0x00
        /*0020*/ 	.byte	0x00, 0x00, 0x00, 0x00


//--------------------- .nv.info._Z10histKernelPclPj --------------------------
	.section	.nv.info._Z10histKernelPclPj,"",@"SHT_CUDA_INFO"
	.sectionflags	@""
	.align	4


	//----- nvinfo : EIATTR_CUDA_API_VERSION
	.align		4
        /*0000*/ 	.byte	0x04, 0x37
        /*0002*/ 	.short	(.L_7 - .L_6)
.L_6:
        /*0004*/ 	.word	0x00000082


	//----- nvinfo : EIATTR_KPARAM_INFO
	.align		4
.L_7:
        /*0008*/ 	.byte	0x04, 0x17
        /*000a*/ 	.short	(.L_9 - .L_8)
.L_8:
        /*000c*/ 	.word	0x00000000
        /*0010*/ 	.short	0x0002
        /*0012*/ 	.short	0x0010
        /*0014*/ 	.byte	0x00, 0xf5, 0x21, 0x00


	//----- nvinfo : EIATTR_KPARAM_INFO
	.align		4
.L_9:
        /*0018*/ 	.byte	0x04, 0x17
        /*001a*/ 	.short	(.L_11 - .L_10)
.L_10:
        /*001c*/ 	.word	0x00000000
        /*0020*/ 	.short	0x0001
        /*0022*/ 	.short	0x0008
        /*0024*/ 	.byte	0x00, 0xf0, 0x21, 0x00


	//----- nvinfo : EIATTR_KPARAM_INFO
	.align		4
.L_11:
        /*0028*/ 	.byte	0x04, 0x17
        /*002a*/ 	.short	(.L_13 - .L_12)
.L_12:
        /*002c*/ 	.word	0x00000000
        /*0030*/ 	.short	0x0000
        /*0032*/ 	.short	0x0000
        /*0034*/ 	.byte	0x00, 0xf5, 0x21, 0x00


	//----- nvinfo : EIATTR_SPARSE_MMA_MASK
	.align		4
.L_13:
        /*0038*/ 	.byte	0x03, 0x50
        /*003a*/ 	.short	0x0000


	//----- nvinfo : EIATTR_MAXREG_COUNT
	.align		4
        /*003c*/ 	.byte	0x03, 0x1b
        /*003e*/ 	.short	0x00ff


	//----- nvinfo : EIATTR_NUM_BARRIERS
	.align		4
        /*0040*/ 	.byte	0x02, 0x4c
        /*0042*/ 	.byte	0x01
	.zero		1


	//----- nvinfo : EIATTR_MERCURY_ISA_VERSION
	.align		4
        /*0044*/ 	.byte	0x03, 0x5f
        /*0046*/ 	.short	0x0101


	//----- nvinfo : EIATTR_VRC_CTA_INIT_COUNT
	.align		4
        /*0048*/ 	.byte	0x02, 0x4a
	.zero		1
	.zero		1


	//----- nvinfo : EIATTR_EXIT_INSTR_OFFSETS
	.align		4
        /*004c*/ 	.byte	0x04, 0x1c
        /*004e*/ 	.short	(.L_15 - .L_14)


	//   ....[0]....
.L_14:
        /*0050*/ 	.word	0x00000cf0


	//----- nvinfo : EIATTR_CRS_STACK_SIZE
	.align		4
.L_15:
        /*0054*/ 	.byte	0x04, 0x1e
        /*0056*/ 	.short	(.L_17 - .L_16)
.L_16:
        /*0058*/ 	.word	0x00000000


	//----- nvinfo : EIATTR_CBANK_PARAM_SIZE
	.align		4
.L_17:
        /*005c*/ 	.byte	0x03, 0x19
        /*005e*/ 	.short	0x0018


	//----- nvinfo : EIATTR_PARAM_CBANK
	.align		4
        /*0060*/ 	.byte	0x04, 0x0a
        /*0062*/ 	.short	(.L_19 - .L_18)
	.align		4
.L_18:
        /*0064*/ 	.word	index@(.nv.constant0._Z10histKernelPclPj)
        /*0068*/ 	.short	0x0380
        /*006a*/ 	.short	0x0018


	//----- nvinfo : EIATTR_SW_WAR
	.align		4
.L_19:
        /*006c*/ 	.byte	0x04, 0x36
        /*006e*/ 	.short	(.L_21 - .L_20)
.L_20:
        /*0070*/ 	.word	0x00000008
.L_21:


//--------------------- .nv.callgraph             --------------------------
	.section	.nv.callgraph,"",@"SHT_CUDA_CALLGRAPH"
	.align	4
	.sectionentsize	8
	.align		4
        /*0000*/ 	.word	0x00000000
	.align		4
        /*0004*/ 	.word	0xffffffff
	.align		4
        /*0008*/ 	.word	0x00000000
	.align		4
        /*000c*/ 	.word	0xfffffffe
	.align		4
        /*0010*/ 	.word	0x00000000
	.align		4
        /*0014*/ 	.word	0xfffffffd
	.align		4
        /*0018*/ 	.word	0x00000000
	.align		4
        /*001c*/ 	.word	0xfffffffc


//--------------------- .text._Z10histKernelPclPj --------------------------
	.section	.text._Z10histKernelPclPj,"ax",@progbits
	.align	128
        .global         _Z10histKernelPclPj
        .type           _Z10histKernelPclPj,@function
        .size           _Z10histKernelPclPj,(.L_x_4 - _Z10histKernelPclPj)
        .other          _Z10histKernelPclPj,@"STO_CUDA_ENTRY STV_DEFAULT"
_Z10histKernelPclPj:
.text._Z10histKernelPclPj:
[----:B------:R-:W-:Y:S01]  /*0000*/  LDC R1, c[0x0][0x37c] ;  /* 0x0000df00ff017b82 */ /* 0x000fe20000000800 */
[----:B------:R-:W0:Y:S07]  /*0010*/  S2R R0, SR_TID.X ;  /* 0x0000000000007919 */ /* 0x000e2e0000002100 */
[----:B------:R-:W0:Y:S01]  /*0020*/  S2UR UR9, SR_CTAID.X ;  /* 0x00000000000979c3 */ /* 0x000e220000002500 */
[----:B------:R-:W1:Y:S01]  /*0030*/  LDCU.64 UR10, c[0x0][0x388] ;  /* 0x00007100ff0a77ac */ /* 0x000e620008000a00 */
[----:B------:R-:W-:Y:S01]  /*0040*/  BSSY.RECONVERGENT B0, `(.L_x_0) ;  /* 0x000005e000007945 */ /* 0x000fe20003800200 */
[----:B------:R-:W-:Y:S01]  /*0050*/  UMOV UR5, 0x400 ;  /* 0x0000040000057882 */ /* 0x000fe20000000000 */
[----:B------:R-:W2:Y:S04]  /*0060*/  LDCU.64 UR6, c[0x0][0x358] ;  /* 0x00006b00ff0677ac */ /* 0x000ea80008000a00 */
[----:B------:R-:W0:Y:S01]  /*0070*/  LDC R7, c[0x0][0x360] ;  /* 0x0000d800ff077b82 */ /* 0x000e220000000800 */
[----:B------:R-:W3:Y:S07]  /*0080*/  LDCU.64 UR12, c[0x0][0x380] ;  /* 0x00007000ff0c77ac */ /* 0x000eee0008000a00 */
[----:B------:R-:W4:Y:S01]  /*0090*/  S2UR UR8, SR_CgaCtaId ;  /* 0x00000000000879c3 */ /* 0x000f220000008800 */
[----:B0-----:R-:W-:-:S05]  /*00a0*/  IMAD R2, R7, UR9, R0 ;  /* 0x0000000907027c24 */ /* 0x001fca000f8e0200 */
[----:B-1----:R-:W-:Y:S02]  /*00b0*/  ISETP.GE.U32.AND P0, PT, R2, UR10, PT ;  /* 0x0000000a02007c0c */ /* 0x002fe4000bf06070 */
[----:B------:R-:W-:Y:S01]  /*00c0*/  SHF.R.S32.HI R3, RZ, 0x1f, R2 ;  /* 0x0000001fff037819 */ /* 0x000fe20000011402 */
[----:B----4-:R-:W-:-:S03]  /*00d0*/  ULEA UR4, UR8, UR5, 0x18 ;  /* 0x0000000508047291 */ /* 0x010fc6000f8ec0ff */
[----:B------:R-:W-:-:S03]  /*00e0*/  ISETP.GE.AND.EX P0, PT, R3, UR11, PT, P0 ;  /* 0x0000000b03007c0c */ /* 0x000fc6000bf06300 */
[----:B------:R-:W-:-:S05]  /*00f0*/  LEA R5, R0, UR4, 0x2 ;  /* 0x0000000400057c11 */ /* 0x000fca000f8e10ff */
[----:B------:R0:W-:Y:S04]  /*0100*/  STS [R5], RZ ;  /* 0x000000ff05007388 */ /* 0x0001e80000000800 */
[----:B------:R0:W-:Y:S04]  /*0110*/  STS [R5+0x100], RZ ;  /* 0x000100ff05007388 */ /* 0x0001e80000000800 */
        /* <DEDUP_REMOVED lines=61> */
[----:B------:R0:W-:Y:S01]  /*04f0*/  STS [R5+0x3f00], RZ ;  /* 0x003f00ff05007388 */ /* 0x0001e20000000800 */
[----:B------:R-:W-:Y:S06]  /*0500*/  BAR.SYNC.DEFER_BLOCKING 0x0 ;  /* 0x0000000000007b1d */ /* 0x000fec0000010000 */
[----:B--23--:R-:W-:Y:S05]  /*0510*/  @P0 BRA `(.L_x_1) ;  /* 0x0000000000400947 */ /* 0x00cfea0003800000 */
[----:B------:R-:W1:Y:S01]  /*0520*/  LDCU UR4, c[0x0][0x370] ;  /* 0x00006e00ff0477ac */ /* 0x000e620008000800 */
[----:B------:R-:W-:Y:S02]  /*0530*/  IMAD.MOV.U32 R4, RZ, RZ, R2 ;  /* 0x000000ffff047224 */ /* 0x000fe400078e0002 */
[----:B-1----:R-:W-:-:S07]  /*0540*/  IMAD R7, R7, UR4, RZ ;  /* 0x0000000407077c24 */ /* 0x002fce000f8e02ff */
.L_x_2:
[----:B------:R-:W-:-:S04]  /*0550*/  IADD3 R2, P0, PT, R2, UR12, RZ ;  /* 0x0000000c02027c10 */ /* 0x000fc8000ff1e0ff */
[----:B------:R-:W-:-:S05]  /*0560*/  IADD3.X R3, PT, PT, R3, UR13, RZ, P0, !PT ;  /* 0x0000000d03037c10 */ /* 0x000fca00087fe4ff */
[----:B------:R-:W2:Y:S02]  /*0570*/  LDG.E.S8 R2, desc[UR6][R2.64] ;  /* 0x0000000602027981 */ /* 0x000ea4000c1e1300 */
[----:B-12---:R-:W-:Y:S02]  /*0580*/  IMAD R6, R2, 0x100, R5 ;  /* 0x0000010002067824 */ /* 0x006fe400078e0205 */
[----:B------:R-:W-:-:S03]  /*0590*/  IMAD.IADD R2, R7, 0x1, R4 ;  /* 0x0000000107027824 */ /* 0x000fc600078e0204 */
[----:B------:R-:W1:Y:S01]  /*05a0*/  LDS R8, [R6] ;  /* 0x0000000006087984 */ /* 0x000e620000000800 */
[--C-:B------:R-:W-:Y:S01]  /*05b0*/  IMAD.MOV.U32 R4, RZ, RZ, R2.reuse ;  /* 0x000000ffff047224 */ /* 0x100fe200078e0002 */
[----:B------:R-:W-:Y:S02]  /*05c0*/  ISETP.GE.U32.AND P0, PT, R2, UR10, PT ;  /* 0x0000000a02007c0c */ /* 0x000fe4000bf06070 */
[----:B------:R-:W-:-:S04]  /*05d0*/  SHF.R.S32.HI R3, RZ, 0x1f, R2 ;  /* 0x0000001fff037819 */ /* 0x000fc80000011402 */
[----:B------:R-:W-:Y:S01]  /*05e0*/  ISETP.GE.AND.EX P0, PT, R3, UR11, PT, P0 ;  /* 0x0000000b03007c0c */ /* 0x000fe2000bf06300 */
[----:B-1----:R-:W-:-:S05]  /*05f0*/  VIADD R9, R8, 0x1 ;  /* 0x0000000108097836 */ /* 0x002fca0000000000 */
[----:B------:R1:W-:Y:S07]  /*0600*/  STS [R6], R9 ;  /* 0x0000000906007388 */ /* 0x0003ee0000000800 */
[----:B------:R-:W-:Y:S05]  /*0610*/  @!P0 BRA `(.L_x_2) ;  /* 0xfffffffc00cc8947 */ /* 0x000fea000383ffff */
.L_x_1:
[----:B------:R-:W-:Y:S05]  /*0620*/  BSYNC.RECONVERGENT B0 ;  /* 0x0000000000007941 */ /* 0x000fea0003800200 */
.L_x_0:
[----:B------:R-:W-:Y:S01]  /*0630*/  BAR.SYNC.DEFER_BLOCKING 0x0 ;  /* 0x0000000000007b1d */ /* 0x000fe20000010000 */
[----:B------:R-:W-:Y:S01]  /*0640*/  UIADD3 UR4, UPT, UPT, UR5, 0x4000, URZ ;  /* 0x0000400005047890 */ /* 0x000fe2000fffe0ff */
[----:B------:R-:W-:-:S03]  /*0650*/  IMAD R3, R0, 0xfc, R5 ;  /* 0x000000fc00037824 */ /* 0x000fc600078e0205 */
[----:B------:R-:W-:-:S06]  /*0660*/  ULEA UR4, UR8, UR4, 0x18 ;  /* 0x0000000408047291 */ /* 0x000fcc000f8ec0ff */
[----:B------:R-:W-:Y:S01]  /*0670*/  LEA R2, R0, UR4, 0x2 ;  /* 0x0000000400027c11 */ /* 0x000fe2000f8e10ff */
[----:B------:R-:W-:Y:S04]  /*0680*/  LDS R21, [R3] ;  /* 0x0000000003157984 */ /* 0x000fe80000000800 */
[----:B------:R-:W-:Y:S04]  /*0690*/  LDS R22, [R3+0x4] ;  /* 0x0000040003167984 */ /* 0x000fe80000000800 */
[----:B------:R-:W2:Y:S04]  /*06a0*/  LDS R20, [R2] ;  /* 0x0000000002147984 */ /* 0x000ea80000000800 */
[----:B------:R-:W-:Y:S04]  /*06b0*/  LDS R25, [R3+0x8] ;  /* 0x0000080003197984 */ /* 0x000fe80000000800 */
[----:B------:R-:W3:Y:S04]  /*06c0*/  LDS R24, [R3+0xc] ;  /* 0x00000c0003187984 */ /* 0x000ee80000000800 */
[----:B------:R-:W-:Y:S04]  /*06d0*/  LDS R18, [R3+0x10] ;  /* 0x0000100003127984 */ /* 0x000fe80000000800 */
[----:B------:R-:W4:Y:S04]  /*06e0*/  LDS R19, [R3+0x14] ;  /* 0x0000140003137984 */ /* 0x000f280000000800 */
[----:B------:R-:W-:Y:S04]  /*06f0*/  LDS R16, [R3+0x18] ;  /* 0x0000180003107984 */ /* 0x000fe80000000800 */
[----:B------:R-:W5:Y:S04]  /*0700*/  LDS R17, [R3+0x1c] ;  /* 0x00001c0003117984 */ /* 0x000f680000000800 */
[----:B------:R-:W-:Y:S04]  /*0710*/  LDS R14, [R3+0x20] ;  /* 0x00002000030e7984 */ /* 0x000fe80000000800 */
[----:B------:R-:W0:Y:S04]  /*0720*/  LDS R15, [R3+0x24] ;  /* 0x00002400030f7984 */ /* 0x000e280000000800 */
[----:B------:R-:W-:Y:S04]  /*0730*/  LDS R12, [R3+0x28] ;  /* 0x00002800030c7984 */ /* 0x000fe80000000800 */
[----:B------:R-:W0:Y:S01]  /*0740*/  LDS R13, [R3+0x2c] ;  /* 0x00002c00030d7984 */ /* 0x000e220000000800 */
[----:B--2---:R-:W-:-:S03]  /*0750*/  IADD3 R20, PT, PT, R22, R20, R21 ;  /* 0x0000001416147210 */ /* 0x004fc60007ffe015 */
[----:B------:R-:W-:Y:S04]  /*0760*/  LDS R10, [R3+0x30] ;  /* 0x00003000030a7984 */ /* 0x000fe80000000800 */
[----:B------:R-:W2:Y:S01]  /*0770*/  LDS R11, [R3+0x34] ;  /* 0x00003400030b7984 */ /* 0x000ea20000000800 */
[----:B---3--:R-:W-:-:S03]  /*0780*/  IADD3 R24, PT, PT, R24, R20, R25 ;  /* 0x0000001418187210 */ /* 0x008fc60007ffe019 */
[----:B------:R-:W-:Y:S04]  /*0790*/  LDS R8, [R3+0x38] ;  /* 0x0000380003087984 */ /* 0x000fe80000000800 */
[----:B-1----:R-:W1:Y:S01]  /*07a0*/  LDS R9, [R3+0x3c] ;  /* 0x00003c0003097984 */ /* 0x002e620000000800 */
[----:B----4-:R-:W-:-:S03]  /*07b0*/  IADD3 R24, PT, PT, R19, R24, R18 ;  /* 0x0000001813187210 */ /* 0x010fc60007ffe012 */
[----:B------:R-:W-:Y:S04]  /*07c0*/  LDS R6, [R3+0x40] ;  /* 0x0000400003067984 */ /* 0x000fe80000000800 */
[----:B------:R-:W3:Y:S01]  /*07d0*/  LDS R7, [R3+0x44] ;  /* 0x0000440003077984 */ /* 0x000ee20000000800 */
[----:B-----5:R-:W-:-:S03]  /*07e0*/  IADD3 R24, PT, PT, R17, R24, R16 ;  /* 0x0000001811187210 */ /* 0x020fc60007ffe010 */
[----:B------:R-:W-:Y:S04]  /*07f0*/  LDS R4, [R3+0x48] ;  /* 0x0000480003047984 */ /* 0x000fe80000000800 */
[----:B0-----:R-:W0:Y:S01]  /*0800*/  LDS R5, [R3+0x4c] ;  /* 0x00004c0003057984 */ /* 0x001e220000000800 */
[----:B------:R-:W-:-:S03]  /*0810*/  IADD3 R24, PT, PT, R15, R24, R14 ;  /* 0x000000180f187210 */ /* 0x000fc60007ffe00e */
[----:B------:R-:W-:Y:S04]  /*0820*/  LDS R22, [R3+0x50] ;  /* 0x0000500003167984 */ /* 0x000fe80000000800 */
[----:B------:R-:W4:Y:S01]  /*0830*/  LDS R23, [R3+0x54] ;  /* 0x0000540003177984 */ /* 0x000f220000000800 */
[----:B------:R-:W-:-:S03]  /*0840*/  IADD3 R24, PT, PT, R13, R24, R12 ;  /* 0x000000180d187210 */ /* 0x000fc60007ffe00c */
[----:B------:R-:W-:Y:S04]  /*0850*/  LDS R20, [R3+0x58] ;  /* 0x0000580003147984 */ /* 0x000fe80000000800 */
[----:B------:R-:W5:Y:S01]  /*0860*/  LDS R21, [R3+0x5c] ;  /* 0x00005c0003157984 */ /* 0x000f620000000800 */
[----:B--2---:R-:W-:-:S03]  /*0870*/  IADD3 R24, PT, PT, R11, R24, R10 ;  /* 0x000000180b187210 */ /* 0x004fc60007ffe00a */
[----:B------:R-:W-:Y:S04]  /*0880*/  LDS R18, [R3+0x60] ;  /* 0x0000600003127984 */ /* 0x000fe80000000800 */
[----:B------:R-:W2:Y:S01]  /*0890*/  LDS R19, [R3+0x64] ;  /* 0x0000640003137984 */ /* 0x000ea20000000800 */
[----:B-1----:R-:W-:-:S03]  /*08a0*/  IADD3 R24, PT, PT, R9, R24, R8 ;  /* 0x0000001809187210 */ /* 0x002fc60007ffe008 */
[----:B------:R-:W-:Y:S04]  /*08b0*/  LDS R16, [R3+0x68] ;  /* 0x0000680003107984 */ /* 0x000fe80000000800 */
[----:B------:R-:W1:Y:S01]  /*08c0*/  LDS R17, [R3+0x6c] ;  /* 0x00006c0003117984 */ /* 0x000e620000000800 */
[----:B---3--:R-:W-:-:S03]  /*08d0*/  IADD3 R24, PT, PT, R7, R24, R6 ;  /* 0x0000001807187210 */ /* 0x008fc60007ffe006 */
[----:B------:R-:W-:Y:S04]  /*08e0*/  LDS R15, [R3+0x70] ;  /* 0x00007000030f7984 */ /* 0x000fe80000000800 */
[----:B------:R-:W3:Y:S01]  /*08f0*/  LDS R14, [R3+0x74] ;  /* 0x00007400030e7984 */ /* 0x000ee20000000800 */
[----:B0-----:R-:W-:-:S03]  /*0900*/  IADD3 R24, PT, PT, R5, R24, R4 ;  /* 0x0000001805187210 */ /* 0x001fc60007ffe004 */
[----:B------:R-:W-:Y:S04]  /*0910*/  LDS R12, [R3+0x78] ;  /* 0x00007800030c7984 */ /* 0x000fe80000000800 */
[----:B------:R-:W0:Y:S01]  /*0920*/  LDS R13, [R3+0x7c] ;  /* 0x00007c00030d7984 */ /* 0x000e220000000800 */
[----:B----4-:R-:W-:-:S03]  /*0930*/  IADD3 R24, PT, PT, R23, R24, R22 ;  /* 0x0000001817187210 */ /* 0x010fc60007ffe016 */
[----:B------:R-:W-:Y:S04]  /*0940*/  LDS R10, [R3+0x80] ;  /* 0x00008000030a7984 */ /* 0x000fe80000000800 */
[----:B------:R-:W4:Y:S01]  /*0950*/  LDS R11, [R3+0x84] ;  /* 0x00008400030b7984 */ /* 0x000f220000000800 */
[----:B-----5:R-:W-:-:S03]  /*0960*/  IADD3 R24, PT, PT, R21, R24, R20 ;  /* 0x0000001815187210 */ /* 0x020fc60007ffe014 */
        /* <DEDUP_REMOVED lines=44> */
[----:B---3--:R-:W-:-:S04]  /*0c30*/  IADD3 R10, PT, PT, R10, R12, R11 ;  /* 0x0000000c0a0a7210 */ /* 0x008fc80007ffe00b */
[----:B0-----:R-:W-:-:S04]  /*0c40*/  IADD3 R8, PT, PT, R8, R10, R9 ;  /* 0x0000000a08087210 */ /* 0x001fc80007ffe009 */
[----:B----4-:R-:W-:-:S04]  /*0c50*/  IADD3 R6, PT, PT, R7, R8, R6 ;  /* 0x0000000807067210 */ /* 0x010fc80007ffe006 */
[----:B-----5:R-:W-:-:S04]  /*0c60*/  IADD3 R4, PT, PT, R4, R6, R5 ;  /* 0x0000000604047210 */ /* 0x020fc80007ffe005 */
[----:B--2---:R-:W-:-:S04]  /*0c70*/  IADD3 R4, PT, PT, R22, R4, R23 ;  /* 0x0000000416047210 */ /* 0x004fc80007ffe017 */
[----:B-1----:R-:W-:Y:S02]  /*0c80*/  IADD3 R21, PT, PT, R21, R4, R20 ;  /* 0x0000000415157210 */ /* 0x002fe40007ffe014 */
[----:B------:R-:W0:Y:S03]  /*0c90*/  LDC.64 R4, c[0x0][0x390] ;  /* 0x0000e400ff047b82 */ /* 0x000e260000000a00 */
[----:B------:R-:W-:Y:S05]  /*0ca0*/  STS [R2], R21 ;  /* 0x0000001502007388 */ /* 0x000fea0000000800 */
[----:B------:R-:W-:Y:S01]  /*0cb0*/  BAR.SYNC.DEFER_BLOCKING 0x0 ;  /* 0x0000000000007b1d */ /* 0x000fe20000010000 */
[----:B0-----:R-:W-:-:S05]  /*0cc0*/  IMAD.WIDE.U32 R4, R0, 0x4, R4 ;  /* 0x0000000400047825 */ /* 0x001fca00078e0004 */
[----:B------:R-:W0:Y:S04]  /*0cd0*/  LDS R3, [R2] ;  /* 0x0000000002037984 */ /* 0x000e280000000800 */
[----:B0-----:R-:W-:Y:S01]  /*0ce0*/  REDG.E.ADD.STRONG.GPU desc[UR6][R4.64], R3 ;  /* 0x000000030400798e */ /* 0x001fe2000c12e106 */
[----:B------:R-:W-:Y:S05]  /*0cf0*/  EXIT ;  /* 0x000000000000794d */ /* 0x000fea0003800000 */
.L_x_3:
[----:B------:R-:W-:-:S00]  /*0d00*/  BRA `(.L_x_3) ;  /* 0xfffffffc00fc7947 */ /* 0x000fc0000383ffff */
[----:B------:R-:W-:-:S00]  /*0d10*/  NOP ;  /* 0x0000000000007918 */ /* 0x000fc00000000000 */
        /* <DEDUP_REMOVED lines=14> */
.L_x_4:


//--------------------- .nv.shared._Z10histKernelPclPj --------------------------
	.section	.nv.shared._Z10histKernelPclPj,"aw",@nobits
	.sectionflags	@""
	.align	4
.nv.shared._Z10histKernelPclPj:
	.zero		17664


//--------------------- .nv.shared.reserved.0     --------------------------
	.section	.nv.shared.reserved.0,"aw",@nobits
	.weak		__nv_reservedSMEM_offset_0_alias
	.size		__nv_reservedSMEM_offset_0_alias, 0, 64
	.other		__nv_reservedSMEM_offset_0_alias,@"STO_CUDA_RESERVED_SHARED STV_DEFAULT"
__nv_reservedSMEM_offset_0_alias:
	.zero		0
	.zero		64


//--------------------- .nv.constant0._Z10histKernelPclPj --------------------------
	.section	.nv.constant0._Z10histKernelPclPj,"a",@progbits
	.sectionflags	@""
	.align	4
.nv.constant0._Z10histKernelPclPj:
	.zero		920


//--------------------- SYMBOLS --------------------------

	.type		.nv.reservedSmem.offset0,@object
	.size		.nv.reservedSmem.offset0,0x4
	.type		.nv.reservedSmem.cap,@object
	.size		.nv.reservedSmem.cap,0x4
